//
// Generated by NVIDIA NVVM Compiler
//
// Compiler Build ID: CL-36424714
// Cuda compilation tools, release 13.0, V13.0.88
// Based on NVVM 20.0.0
//

.version 9.0
.target sm_100
.address_size 64

	// .globl	_Z18tensor_frac_kernelPfS_
.global .align 4 .b8 self[256];
.global .align 4 .b8 ones[256];
.global .align 4 .b8 result[256];

.visible .entry _Z18tensor_frac_kernelPfS_(
	.param .u64 .ptr .align 1 _Z18tensor_frac_kernelPfS__param_0,
	.param .u64 .ptr .align 1 _Z18tensor_frac_kernelPfS__param_1
)
{
	.reg .pred 	%p<4>;
	.reg .b32 	%r<12>;
	.reg .b32 	%f<2>;
	.reg .b64 	%rd<19>;

	ld.param.u64 	%rd1, [_Z18tensor_frac_kernelPfS__param_0];
	ld.param.u64 	%rd2, [_Z18tensor_frac_kernelPfS__param_1];
	mov.u32 	%r3, %tid.y;
	mov.u32 	%r4, %ctaid.y;
	mov.u32 	%r5, %ntid.y;
	mad.lo.s32 	%r1, %r4, %r5, %r3;
	mov.u32 	%r6, %tid.x;
	mov.u32 	%r7, %ctaid.x;
	mov.u32 	%r8, %ntid.x;
	mad.lo.s32 	%r2, %r7, %r8, %r6;
	setp.gt.u32 	%p1, %r1, 7;
	setp.gt.s32 	%p2, %r2, 7;
	or.pred  	%p3, %p1, %p2;
	@%p3 bra 	$L__BB0_2;
	cvta.to.global.u64 	%rd3, %rd1;
	cvta.to.global.u64 	%rd4, %rd2;
	shl.b32 	%r9, %r1, 3;
	add.s32 	%r10, %r9, %r2;
	mul.wide.s32 	%rd5, %r10, 4;
	add.s64 	%rd6, %rd3, %rd5;
	ld.global.f32 	%f1, [%rd6];
	mul.wide.u32 	%rd7, %r1, 32;
	mov.u64 	%rd8, self;
	add.s64 	%rd9, %rd8, %rd7;
	mul.wide.s32 	%rd10, %r2, 4;
	add.s64 	%rd11, %rd9, %rd10;
	st.global.f32 	[%rd11], %f1;
	mov.u64 	%rd12, ones;
	add.s64 	%rd13, %rd12, %rd7;
	add.s64 	%rd14, %rd13, %rd10;
	mov.b32 	%r11, 1065353216;
	st.global.u32 	[%rd14], %r11;
	mov.u64 	%rd15, result;
	add.s64 	%rd16, %rd15, %rd7;
	add.s64 	%rd17, %rd16, %rd10;
	st.global.f32 	[%rd17], %f1;
	add.s64 	%rd18, %rd4, %rd5;
	st.global.f32 	[%rd18], %f1;
$L__BB0_2:
	ret;

}


// ===== COMPILED SASS (sm_100) =====

	.target	sm_100

	.elftype	@"ET_EXEC"


//--------------------- .note.nv.tkinfo           --------------------------
	.section	.note.nv.tkinfo,"",@"SHT_NOTE"
	.sectionflags	@"SHF_NOTE_NV_TKINFO"
	.tkinfo
        /*0018*/ 	.word	0x00000002
        /*0030*/ 	.string	""
        /*0030*/ 	.string	"ptxas"
        /*0030*/ 	.string	"Cuda compilation tools, release 13.0, V13.0.88"
        /*0030*/ 	.string	"Build cuda_13.0.r13.0/compiler.36424714_0"
        /*0030*/ 	.string	"-arch sm_100 -m 64 "



//--------------------- .note.nv.cuinfo           --------------------------
	.section	.note.nv.cuinfo,"",@"SHT_NOTE"
	.sectionflags	@"SHF_NOTE_NV_CUINFO"
        /*0018*/ 	.short	0x0002
        /*001a*/ 	.short	0x0064
        /*001c*/ 	.short	0x0082
	.zero		2


//--------------------- .nv.info                  --------------------------
	.section	.nv.info,"",@"SHT_CUDA_INFO"
	.align	4


	//----- nvinfo : EIATTR_REGCOUNT
	.align		4
        /*0000*/ 	.byte	0x04, 0x2f
        /*0002*/ 	.short	(.L_4 - .L_3)
	.align		4
.L_3:
        /*0004*/ 	.word	index@(_Z18tensor_frac_kernelPfS_)
        /*0008*/ 	.word	0x00000014


	//----- nvinfo : EIATTR_FRAME_SIZE
	.align		4
.L_4:
        /*000c*/ 	.byte	0x04, 0x11
        /*000e*/ 	.short	(.L_6 - .L_5)
	.align		4
.L_5:
        /*0010*/ 	.word	index@(_Z18tensor_frac_kernelPfS_)
        /*0014*/ 	.word	0x00000000


	//----- nvinfo : EIATTR_MIN_STACK_SIZE
	.align		4
.L_6:
        /*0018*/ 	.byte	0x04, 0x12
        /*001a*/ 	.short	(.L_8 - .L_7)
	.align		4
.L_7:
        /*001c*/ 	.word	index@(_Z18tensor_frac_kernelPfS_)
        /*0020*/ 	.word	0x00000000
.L_8:


//--------------------- .nv.compat                --------------------------
	.section	.nv.compat,"",@"SHT_CUDA_COMPAT_INFO"
	.align	4
        /*0000*/ 	.byte	0x02, 0x09, 0x00, 0x00, 0x02, 0x02, 0x01, 0x00, 0x02, 0x05, 0x05, 0x00, 0x03, 0x07, 0x01, 0x01
        /*0010*/ 	.byte	0x02, 0x03, 0x00, 0x00, 0x02, 0x06, 0x01, 0x00, 0x04, 0x0b, 0x08, 0x00, 0x09, 0x00, 0x00, 0x00
        /*0020*/ 	.byte	0x00, 0x00, 0x00, 0x00


//--------------------- .nv.info._Z18tensor_frac_kernelPfS_ --------------------------
	.section	.nv.info._Z18tensor_frac_kernelPfS_,"",@"SHT_CUDA_INFO"
	.sectionflags	@""
	.align	4


	//----- nvinfo : EIATTR_CUDA_API_VERSION
	.align		4
        /*0000*/ 	.byte	0x04, 0x37
        /*0002*/ 	.short	(.L_10 - .L_9)
.L_9:
        /*0004*/ 	.word	0x00000082


	//----- nvinfo : EIATTR_KPARAM_INFO
	.align		4
.L_10:
        /*0008*/ 	.byte	0x04, 0x17
        /*000a*/ 	.short	(.L_12 - .L_11)
.L_11:
        /*000c*/ 	.word	0x00000000
        /*0010*/ 	.short	0x0001
        /*0012*/ 	.short	0x0008
        /*0014*/ 	.byte	0x00, 0xf5, 0x21, 0x00


	//----- nvinfo : EIATTR_KPARAM_INFO
	.align		4
.L_12:
        /*0018*/ 	.byte	0x04, 0x17
        /*001a*/ 	.short	(.L_14 - .L_13)
.L_13:
        /*001c*/ 	.word	0x00000000
        /*0020*/ 	.short	0x0000
        /*0022*/ 	.short	0x0000
        /*0024*/ 	.byte	0x00, 0xf5, 0x21, 0x00


	//----- nvinfo : EIATTR_SPARSE_MMA_MASK
	.align		4
.L_14:
        /*0028*/ 	.byte	0x03, 0x50
        /*002a*/ 	.short	0x0000


	//----- nvinfo : EIATTR_MAXREG_COUNT
	.align		4
        /*002c*/ 	.byte	0x03, 0x1b
        /*002e*/ 	.short	0x00ff


	//----- nvinfo : EIATTR_MERCURY_ISA_VERSION
	.align		4
        /*0030*/ 	.byte	0x03, 0x5f
        /*0032*/ 	.short	0x0101


	//----- nvinfo : EIATTR_VRC_CTA_INIT_COUNT
	.align		4
        /*0034*/ 	.byte	0x02, 0x4a
	.zero		1
	.zero		1


	//----- nvinfo : EIATTR_EXIT_INSTR_OFFSETS
	.align		4
        /*0038*/ 	.byte	0x04, 0x1c
        /*003a*/ 	.short	(.L_16 - .L_15)


	//   ....[0]....
.L_15:
        /*003c*/ 	.word	0x000000b0


	//   ....[1]....
        /*0040*/ 	.word	0x00000210


	//----- nvinfo : EIATTR_CBANK_PARAM_SIZE
	.align		4
.L_16:
        /*0044*/ 	.byte	0x03, 0x19
        /*0046*/ 	.short	0x0010


	//----- nvinfo : EIATTR_PARAM_CBANK
	.align		4
        /*0048*/ 	.byte	0x04, 0x0a
        /*004a*/ 	.short	(.L_18 - .L_17)
	.align		4
.L_17:
        /*004c*/ 	.word	index@(.nv.constant0._Z18tensor_frac_kernelPfS_)
        /*0050*/ 	.short	0x0380
        /*0052*/ 	.short	0x0010


	//----- nvinfo : EIATTR_SW_WAR
	.align		4
.L_18:
        /*0054*/ 	.byte	0x04, 0x36
        /*0056*/ 	.short	(.L_20 - .L_19)
.L_19:
        /*0058*/ 	.word	0x00000008
.L_20:


//--------------------- .nv.callgraph             --------------------------
	.section	.nv.callgraph,"",@"SHT_CUDA_CALLGRAPH"
	.align	4
	.sectionentsize	8
	.align		4
        /*0000*/ 	.word	0x00000000
	.align		4
        /*0004*/ 	.word	0xffffffff
	.align		4
        /*0008*/ 	.word	0x00000000
	.align		4
        /*000c*/ 	.word	0xfffffffe
	.align		4
        /*0010*/ 	.word	0x00000000
	.align		4
        /*0014*/ 	.word	0xfffffffd
	.align		4
        /*0018*/ 	.word	0x00000000
	.align		4
        /*001c*/ 	.word	0xfffffffc


//--------------------- .nv.constant4             --------------------------
	.section	.nv.constant4,"a",@progbits
	.align	8
	.align		8
.nv.constant4:
        /*0000*/ 	.dword	self
	.align		8
        /*0008*/ 	.dword	ones
	.align		8
        /*0010*/ 	.dword	result


//--------------------- .text._Z18tensor_frac_kernelPfS_ --------------------------
	.section	.text._Z18tensor_frac_kernelPfS_,"ax",@progbits
	.align	128
        .global         _Z18tensor_frac_kernelPfS_
        .type           _Z18tensor_frac_kernelPfS_,@function
        .size           _Z18tensor_frac_kernelPfS_,(.L_x_1 - _Z18tensor_frac_kernelPfS_)
        .other          _Z18tensor_frac_kernelPfS_,@"STO_CUDA_ENTRY STV_DEFAULT"
_Z18tensor_frac_kernelPfS_:
.text._Z18tensor_frac_kernelPfS_:
[----:B------:R-:W-:Y:S01]  /*0000*/  LDC R1, c[0x0][0x37c] ;  /* 0x0000df00ff017b82 */ /* 0x000fe20000000800 */
[----:B------:R-:W0:Y:S07]  /*0010*/  S2R R15, SR_TID.X ;  /* 0x00000000000f7919 */ /* 0x000e2e0000002100 */
[----:B------:R-:W1:Y:S01]  /*0020*/  LDC R0, c[0x0][0x364] ;  /* 0x0000d900ff007b82 */ /* 0x000e620000000800 */
[----:B------:R-:W1:Y:S07]  /*0030*/  S2R R13, SR_TID.Y ;  /* 0x00000000000d7919 */ /* 0x000e6e0000002200 */
[----:B------:R-:W0:Y:S08]  /*0040*/  S2UR UR5, SR_CTAID.X ;  /* 0x00000000000579c3 */ /* 0x000e300000002500 */
[----:B------:R-:W0:Y:S08]  /*0050*/  LDC R2, c[0x0][0x360] ;  /* 0x0000d800ff027b82 */ /* 0x000e300000000800 */
[----:B------:R-:W1:Y:S01]  /*0060*/  S2UR UR4, SR_CTAID.Y ;  /* 0x00000000000479c3 */ /* 0x000e620000002600 */
[----:B0-----:R-:W-:-:S05]  /*0070*/  IMAD R15, R2, UR5, R15 ;  /* 0x00000005020f7c24 */ /* 0x001fca000f8e020f */
[----:B------:R-:W-:Y:S01]  /*0080*/  ISETP.GT.AND P0, PT, R15, 0x7, PT ;  /* 0x000000070f00780c */ /* 0x000fe20003f04270 */
[----:B-1----:R-:W-:-:S05]  /*0090*/  IMAD R13, R0, UR4, R13 ;  /* 0x00000004000d7c24 */ /* 0x002fca000f8e020d */
[----:B------:R-:W-:-:S13]  /*00a0*/  ISETP.GT.U32.OR P0, PT, R13, 0x7, P0 ;  /* 0x000000070d00780c */ /* 0x000fda0000704470 */
[----:B------:R-:W-:Y:S05]  /*00b0*/  @P0 EXIT ;  /* 0x000000000000094d */ /* 0x000fea0003800000 */
[----:B------:R-:W0:Y:S01]  /*00c0*/  LDC.64 R4, c[0x0][0x380] ;  /* 0x0000e000ff047b82 */ /* 0x000e220000000a00 */
[----:B------:R-:W1:Y:S01]  /*00d0*/  LDCU.64 UR4, c[0x0][0x358] ;  /* 0x00006b00ff0477ac */ /* 0x000e620008000a00 */
[----:B------:R-:W-:-:S06]  /*00e0*/  LEA R17, R13, R15, 0x3 ;  /* 0x0000000f0d117211 */ /* 0x000fcc00078e18ff */
[----:B------:R-:W2:Y:S08]  /*00f0*/  LDC.64 R6, c[0x4][RZ] ;  /* 0x01000000ff067b82 */ /* 0x000eb00000000a00 */
[----:B------:R-:W3:Y:S01]  /*0100*/  LDC.64 R8, c[0x4][0x8] ;  /* 0x01000200ff087b82 */ /* 0x000ee20000000a00 */
[----:B0-----:R-:W-:-:S07]  /*0110*/  IMAD.WIDE R4, R17, 0x4, R4 ;  /* 0x0000000411047825 */ /* 0x001fce00078e0204 */
[----:B------:R-:W0:Y:S01]  /*0120*/  LDC.64 R10, c[0x4][0x10] ;  /* 0x01000400ff0a7b82 */ /* 0x000e220000000a00 */
[----:B-1----:R-:W4:Y:S01]  /*0130*/  LDG.E R5, desc[UR4][R4.64] ;  /* 0x0000000404057981 */ /* 0x002f22000c1e1900 */
[----:B--2---:R-:W-:-:S06]  /*0140*/  IMAD.WIDE.U32 R6, R13, 0x20, R6 ;  /* 0x000000200d067825 */ /* 0x004fcc00078e0006 */
[----:B------:R-:W1:Y:S01]  /*0150*/  LDC.64 R2, c[0x0][0x388] ;  /* 0x0000e200ff027b82 */ /* 0x000e620000000a00 */
[----:B------:R-:W-:-:S04]  /*0160*/  IMAD.WIDE R6, R15, 0x4, R6 ;  /* 0x000000040f067825 */ /* 0x000fc800078e0206 */
[----:B---3--:R-:W-:-:S04]  /*0170*/  IMAD.WIDE.U32 R8, R13, 0x20, R8 ;  /* 0x000000200d087825 */ /* 0x008fc800078e0008 */
[----:B------:R-:W-:-:S04]  /*0180*/  IMAD.WIDE R8, R15, 0x4, R8 ;  /* 0x000000040f087825 */ /* 0x000fc800078e0208 */
[----:B0-----:R-:W-:-:S04]  /*0190*/  IMAD.WIDE.U32 R10, R13, 0x20, R10 ;  /* 0x000000200d0a7825 */ /* 0x001fc800078e000a */
[----:B------:R-:W-:Y:S02]  /*01a0*/  HFMA2 R13, -RZ, RZ, 1.875, 0 ;  /* 0x3f800000ff0d7431 */ /* 0x000fe400000001ff */
[----:B-1----:R-:W-:-:S04]  /*01b0*/  IMAD.WIDE R2, R17, 0x4, R2 ;  /* 0x0000000411027825 */ /* 0x002fc800078e0202 */
[----:B------:R-:W-:Y:S01]  /*01c0*/  IMAD.WIDE R10, R15, 0x4, R10 ;  /* 0x000000040f0a7825 */ /* 0x000fe200078e020a */
[----:B----4-:R-:W-:Y:S04]  /*01d0*/  STG.E desc[UR4][R6.64], R5 ;  /* 0x0000000506007986 */ /* 0x010fe8000c101904 */
[----:B------:R-:W-:Y:S04]  /*01e0*/  STG.E desc[UR4][R8.64], R13 ;  /* 0x0000000d08007986 */ /* 0x000fe8000c101904 */
[----:B------:R-:W-:Y:S04]  /*01f0*/  STG.E desc[UR4][R10.64], R5 ;  /* 0x000000050a007986 */ /* 0x000fe8000c101904 */
[----:B------:R-:W-:Y:S01]  /*0200*/  STG.E desc[UR4][R2.64], R5 ;  /* 0x0000000502007986 */ /* 0x000fe2000c101904 */
[----:B------:R-:W-:Y:S05]  /*0210*/  EXIT ;  /* 0x000000000000794d */ /* 0x000fea0003800000 */
.L_x_0:
[----:B------:R-:W-:-:S00]  /*0220*/  BRA `(.L_x_0) ;  /* 0xfffffffc00fc7947 */ /* 0x000fc0000383ffff */
[----:B------:R-:W-:-:S00]  /*0230*/  NOP ;  /* 0x0000000000007918 */ /* 0x000fc00000000000 */
        /* <DEDUP_REMOVED lines=12> */
.L_x_1:


//--------------------- .nv.shared.reserved.0     --------------------------
	.section	.nv.shared.reserved.0,"aw",@nobits
	.weak		__nv_reservedSMEM_offset_0_alias
	.size		__nv_reservedSMEM_offset_0_alias, 0, 64
	.other		__nv_reservedSMEM_offset_0_alias,@"STO_CUDA_RESERVED_SHARED STV_DEFAULT"
__nv_reservedSMEM_offset_0_alias:
	.zero		0
	.zero		64


//--------------------- .nv.global                --------------------------
	.section	.nv.global,"aw",@nobits
	.align	4
.nv.global:
	.type		result,@object
	.size		result,(self - result)
result:
	.zero		256
	.type		self,@object
	.size		self,(ones - self)
self:
	.zero		256
	.type		ones,@object
	.size		ones,(.L_1 - ones)
ones:
	.zero		256
.L_1:


//--------------------- .nv.constant0._Z18tensor_frac_kernelPfS_ --------------------------
	.section	.nv.constant0._Z18tensor_frac_kernelPfS_,"a",@progbits
	.sectionflags	@""
	.align	4
.nv.constant0._Z18tensor_frac_kernelPfS_:
	.zero		912


//--------------------- SYMBOLS --------------------------

	.type		.nv.reservedSmem.offset0,@object
	.size		.nv.reservedSmem.offset0,0x4
